//
// Generated by NVIDIA NVVM Compiler
//
// Compiler Build ID: CL-36424714
// Cuda compilation tools, release 13.0, V13.0.88
// Based on NVVM 20.0.0
//

.version 9.0
.target sm_100
.address_size 64

	// .globl	_Z9p1_kernelPdS_S_
// _ZZ9p1_kernelPdS_S_E3As0 has been demoted
// _ZZ9p1_kernelPdS_S_E3As1 has been demoted

.visible .entry _Z9p1_kernelPdS_S_(
	.param .u64 .ptr .align 1 _Z9p1_kernelPdS_S__param_0,
	.param .u64 .ptr .align 1 _Z9p1_kernelPdS_S__param_1,
	.param .u64 .ptr .align 1 _Z9p1_kernelPdS_S__param_2
)
{
	.reg .pred 	%p<12>;
	.reg .b32 	%r<89>;
	.reg .b64 	%rd<45>;
	.reg .b64 	%fd<121>;
	// demoted variable
	.shared .align 8 .b8 _ZZ9p1_kernelPdS_S_E3As0[2048];
	// demoted variable
	.shared .align 8 .b8 _ZZ9p1_kernelPdS_S_E3As1[2048];
	ld.param.u64 	%rd4, [_Z9p1_kernelPdS_S__param_0];
	ld.param.u64 	%rd5, [_Z9p1_kernelPdS_S__param_1];
	ld.param.u64 	%rd3, [_Z9p1_kernelPdS_S__param_2];
	cvta.to.global.u64 	%rd1, %rd4;
	cvta.to.global.u64 	%rd2, %rd5;
	mov.u32 	%r24, %ctaid.x;
	mov.u32 	%r25, %ctaid.y;
	mov.u32 	%r1, %tid.x;
	shl.b32 	%r2, %r25, 1;
	shl.b32 	%r26, %r24, 8;
	add.s32 	%r3, %r26, %r1;
	shl.b32 	%r4, %r25, 12;
	add.s32 	%r5, %r4, %r3;
	mul.wide.u32 	%rd6, %r5, 8;
	add.s64 	%rd7, %rd2, %rd6;
	ld.global.f64 	%fd29, [%rd7];
	ld.global.f64 	%fd120, [%rd7+16384];
	mul.lo.s32 	%r27, %r25, 4098;
	mul.wide.u32 	%rd8, %r27, 8;
	add.s64 	%rd9, %rd1, %rd8;
	ld.global.f64 	%fd30, [%rd9];
	fma.rn.f64 	%fd119, %fd30, %fd29, %fd29;
	shl.b32 	%r28, %r1, 3;
	mov.u32 	%r29, _ZZ9p1_kernelPdS_S_E3As0;
	add.s32 	%r6, %r29, %r28;
	mov.b32 	%r83, 0;
$L__BB0_1:
	mov.u32 	%r7, %r83;
	add.s32 	%r30, %r7, %r1;
	add.s32 	%r31, %r30, %r4;
	mul.wide.u32 	%rd10, %r31, 8;
	add.s64 	%rd11, %rd1, %rd10;
	ld.global.f64 	%fd31, [%rd11];
	st.shared.f64 	[%r6], %fd31;
	ld.global.f64 	%fd32, [%rd11+16384];
	shl.b32 	%r32, %r1, 3;
	mov.u32 	%r33, _ZZ9p1_kernelPdS_S_E3As1;
	add.s32 	%r34, %r33, %r32;
	st.shared.f64 	[%r34], %fd32;
	bar.sync 	0;
	setp.lt.u32 	%p1, %r2, %r7;
	add.s32 	%r35, %r2, 1;
	selp.b32 	%r86, %r7, %r35, %p1;
	add.s32 	%r83, %r7, 256;
	setp.le.u32 	%p2, %r83, %r86;
	@%p2 bra 	$L__BB0_13;
	sub.s32 	%r10, %r83, %r86;
	sub.s32 	%r36, %r7, %r86;
	add.s32 	%r37, %r36, 255;
	and.b32  	%r11, %r10, 7;
	setp.lt.u32 	%p3, %r37, 7;
	@%p3 bra 	$L__BB0_5;
	and.b32  	%r12, %r10, -8;
	mov.b32 	%r85, 0;
$L__BB0_4:
	.pragma "nounroll";
	shl.b32 	%r39, %r86, 11;
	add.s32 	%r40, %r39, %r3;
	mul.wide.u32 	%rd12, %r40, 8;
	add.s64 	%rd13, %rd2, %rd12;
	ld.global.f64 	%fd34, [%rd13];
	sub.s32 	%r41, %r86, %r7;
	shl.b32 	%r42, %r41, 3;
	mov.u32 	%r43, _ZZ9p1_kernelPdS_S_E3As0;
	add.s32 	%r44, %r43, %r42;
	ld.shared.f64 	%fd35, [%r44];
	fma.rn.f64 	%fd36, %fd34, %fd35, %fd119;
	mov.u32 	%r45, _ZZ9p1_kernelPdS_S_E3As1;
	add.s32 	%r46, %r45, %r42;
	ld.shared.f64 	%fd37, [%r46];
	fma.rn.f64 	%fd38, %fd34, %fd37, %fd120;
	add.s32 	%r47, %r40, 2048;
	mul.wide.u32 	%rd14, %r47, 8;
	add.s64 	%rd15, %rd2, %rd14;
	ld.global.f64 	%fd39, [%rd15];
	ld.shared.f64 	%fd40, [%r44+8];
	fma.rn.f64 	%fd41, %fd39, %fd40, %fd36;
	ld.shared.f64 	%fd42, [%r46+8];
	fma.rn.f64 	%fd43, %fd39, %fd42, %fd38;
	add.s32 	%r48, %r40, 4096;
	mul.wide.u32 	%rd16, %r48, 8;
	add.s64 	%rd17, %rd2, %rd16;
	ld.global.f64 	%fd44, [%rd17];
	ld.shared.f64 	%fd45, [%r44+16];
	fma.rn.f64 	%fd46, %fd44, %fd45, %fd41;
	ld.shared.f64 	%fd47, [%r46+16];
	fma.rn.f64 	%fd48, %fd44, %fd47, %fd43;
	add.s32 	%r49, %r40, 6144;
	mul.wide.u32 	%rd18, %r49, 8;
	add.s64 	%rd19, %rd2, %rd18;
	ld.global.f64 	%fd49, [%rd19];
	ld.shared.f64 	%fd50, [%r44+24];
	fma.rn.f64 	%fd51, %fd49, %fd50, %fd46;
	ld.shared.f64 	%fd52, [%r46+24];
	fma.rn.f64 	%fd53, %fd49, %fd52, %fd48;
	add.s32 	%r50, %r40, 8192;
	mul.wide.u32 	%rd20, %r50, 8;
	add.s64 	%rd21, %rd2, %rd20;
	ld.global.f64 	%fd54, [%rd21];
	ld.shared.f64 	%fd55, [%r44+32];
	fma.rn.f64 	%fd56, %fd54, %fd55, %fd51;
	ld.shared.f64 	%fd57, [%r46+32];
	fma.rn.f64 	%fd58, %fd54, %fd57, %fd53;
	add.s32 	%r51, %r40, 10240;
	mul.wide.u32 	%rd22, %r51, 8;
	add.s64 	%rd23, %rd2, %rd22;
	ld.global.f64 	%fd59, [%rd23];
	ld.shared.f64 	%fd60, [%r44+40];
	fma.rn.f64 	%fd61, %fd59, %fd60, %fd56;
	ld.shared.f64 	%fd62, [%r46+40];
	fma.rn.f64 	%fd63, %fd59, %fd62, %fd58;
	add.s32 	%r52, %r40, 12288;
	mul.wide.u32 	%rd24, %r52, 8;
	add.s64 	%rd25, %rd2, %rd24;
	ld.global.f64 	%fd64, [%rd25];
	ld.shared.f64 	%fd65, [%r44+48];
	fma.rn.f64 	%fd66, %fd64, %fd65, %fd61;
	ld.shared.f64 	%fd67, [%r46+48];
	fma.rn.f64 	%fd68, %fd64, %fd67, %fd63;
	add.s32 	%r53, %r40, 14336;
	mul.wide.u32 	%rd26, %r53, 8;
	add.s64 	%rd27, %rd2, %rd26;
	ld.global.f64 	%fd69, [%rd27];
	ld.shared.f64 	%fd70, [%r44+56];
	fma.rn.f64 	%fd119, %fd69, %fd70, %fd66;
	ld.shared.f64 	%fd71, [%r46+56];
	fma.rn.f64 	%fd120, %fd69, %fd71, %fd68;
	add.s32 	%r86, %r86, 8;
	add.s32 	%r85, %r85, 8;
	setp.ne.s32 	%p4, %r85, %r12;
	@%p4 bra 	$L__BB0_4;
$L__BB0_5:
	setp.eq.s32 	%p5, %r11, 0;
	@%p5 bra 	$L__BB0_13;
	and.b32  	%r18, %r10, 3;
	setp.lt.u32 	%p6, %r11, 4;
	@%p6 bra 	$L__BB0_8;
	shl.b32 	%r54, %r86, 11;
	add.s32 	%r55, %r54, %r3;
	mul.wide.u32 	%rd28, %r55, 8;
	add.s64 	%rd29, %rd2, %rd28;
	ld.global.f64 	%fd73, [%rd29];
	sub.s32 	%r56, %r86, %r7;
	shl.b32 	%r57, %r56, 3;
	mov.u32 	%r58, _ZZ9p1_kernelPdS_S_E3As0;
	add.s32 	%r59, %r58, %r57;
	ld.shared.f64 	%fd74, [%r59];
	fma.rn.f64 	%fd75, %fd73, %fd74, %fd119;
	mov.u32 	%r60, _ZZ9p1_kernelPdS_S_E3As1;
	add.s32 	%r61, %r60, %r57;
	ld.shared.f64 	%fd76, [%r61];
	fma.rn.f64 	%fd77, %fd73, %fd76, %fd120;
	add.s32 	%r62, %r55, 2048;
	mul.wide.u32 	%rd30, %r62, 8;
	add.s64 	%rd31, %rd2, %rd30;
	ld.global.f64 	%fd78, [%rd31];
	ld.shared.f64 	%fd79, [%r59+8];
	fma.rn.f64 	%fd80, %fd78, %fd79, %fd75;
	ld.shared.f64 	%fd81, [%r61+8];
	fma.rn.f64 	%fd82, %fd78, %fd81, %fd77;
	add.s32 	%r63, %r55, 4096;
	mul.wide.u32 	%rd32, %r63, 8;
	add.s64 	%rd33, %rd2, %rd32;
	ld.global.f64 	%fd83, [%rd33];
	ld.shared.f64 	%fd84, [%r59+16];
	fma.rn.f64 	%fd85, %fd83, %fd84, %fd80;
	ld.shared.f64 	%fd86, [%r61+16];
	fma.rn.f64 	%fd87, %fd83, %fd86, %fd82;
	add.s32 	%r64, %r55, 6144;
	mul.wide.u32 	%rd34, %r64, 8;
	add.s64 	%rd35, %rd2, %rd34;
	ld.global.f64 	%fd88, [%rd35];
	ld.shared.f64 	%fd89, [%r59+24];
	fma.rn.f64 	%fd119, %fd88, %fd89, %fd85;
	ld.shared.f64 	%fd90, [%r61+24];
	fma.rn.f64 	%fd120, %fd88, %fd90, %fd87;
	add.s32 	%r86, %r86, 4;
$L__BB0_8:
	setp.eq.s32 	%p7, %r18, 0;
	@%p7 bra 	$L__BB0_13;
	setp.eq.s32 	%p8, %r18, 1;
	@%p8 bra 	$L__BB0_11;
	shl.b32 	%r65, %r86, 11;
	add.s32 	%r66, %r65, %r3;
	mul.wide.u32 	%rd36, %r66, 8;
	add.s64 	%rd37, %rd2, %rd36;
	ld.global.f64 	%fd92, [%rd37];
	sub.s32 	%r67, %r86, %r7;
	shl.b32 	%r68, %r67, 3;
	mov.u32 	%r69, _ZZ9p1_kernelPdS_S_E3As0;
	add.s32 	%r70, %r69, %r68;
	ld.shared.f64 	%fd93, [%r70];
	fma.rn.f64 	%fd94, %fd92, %fd93, %fd119;
	mov.u32 	%r71, _ZZ9p1_kernelPdS_S_E3As1;
	add.s32 	%r72, %r71, %r68;
	ld.shared.f64 	%fd95, [%r72];
	fma.rn.f64 	%fd96, %fd92, %fd95, %fd120;
	add.s32 	%r73, %r66, 2048;
	mul.wide.u32 	%rd38, %r73, 8;
	add.s64 	%rd39, %rd2, %rd38;
	ld.global.f64 	%fd97, [%rd39];
	ld.shared.f64 	%fd98, [%r70+8];
	fma.rn.f64 	%fd119, %fd97, %fd98, %fd94;
	ld.shared.f64 	%fd99, [%r72+8];
	fma.rn.f64 	%fd120, %fd97, %fd99, %fd96;
	add.s32 	%r86, %r86, 2;
$L__BB0_11:
	and.b32  	%r74, %r10, 1;
	setp.eq.b32 	%p9, %r74, 1;
	not.pred 	%p10, %p9;
	@%p10 bra 	$L__BB0_13;
	shl.b32 	%r75, %r86, 11;
	add.s32 	%r76, %r75, %r3;
	mul.wide.u32 	%rd40, %r76, 8;
	add.s64 	%rd41, %rd2, %rd40;
	ld.global.f64 	%fd100, [%rd41];
	sub.s32 	%r77, %r86, %r7;
	shl.b32 	%r78, %r77, 3;
	mov.u32 	%r79, _ZZ9p1_kernelPdS_S_E3As0;
	add.s32 	%r80, %r79, %r78;
	ld.shared.f64 	%fd101, [%r80];
	fma.rn.f64 	%fd119, %fd100, %fd101, %fd119;
	mov.u32 	%r81, _ZZ9p1_kernelPdS_S_E3As1;
	add.s32 	%r82, %r81, %r78;
	ld.shared.f64 	%fd102, [%r82];
	fma.rn.f64 	%fd120, %fd100, %fd102, %fd120;
$L__BB0_13:
	bar.sync 	0;
	setp.lt.u32 	%p11, %r7, 1792;
	@%p11 bra 	$L__BB0_1;
	cvta.to.global.u64 	%rd42, %rd3;
	mul.wide.u32 	%rd43, %r5, 8;
	add.s64 	%rd44, %rd42, %rd43;
	st.global.f64 	[%rd44], %fd119;
	st.global.f64 	[%rd44+16384], %fd120;
	ret;

}


// ===== COMPILED SASS (sm_100) =====

	.target	sm_100

	.elftype	@"ET_EXEC"


//--------------------- .note.nv.tkinfo           --------------------------
	.section	.note.nv.tkinfo,"",@"SHT_NOTE"
	.sectionflags	@"SHF_NOTE_NV_TKINFO"
	.tkinfo
        /*0018*/ 	.word	0x00000002
        /*0030*/ 	.string	""
        /*0030*/ 	.string	"ptxas"
        /*0030*/ 	.string	"Cuda compilation tools, release 13.0, V13.0.88"
        /*0030*/ 	.string	"Build cuda_13.0.r13.0/compiler.36424714_0"
        /*0030*/ 	.string	"-arch sm_100 -m 64 "



//--------------------- .note.nv.cuinfo           --------------------------
	.section	.note.nv.cuinfo,"",@"SHT_NOTE"
	.sectionflags	@"SHF_NOTE_NV_CUINFO"
        /*0018*/ 	.short	0x0002
        /*001a*/ 	.short	0x0064
        /*001c*/ 	.short	0x0082
	.zero		2


//--------------------- .nv.info                  --------------------------
	.section	.nv.info,"",@"SHT_CUDA_INFO"
	.align	4


	//----- nvinfo : EIATTR_REGCOUNT
	.align		4
        /*0000*/ 	.byte	0x04, 0x2f
        /*0002*/ 	.short	(.L_1 - .L_0)
	.align		4
.L_0:
        /*0004*/ 	.word	index@(_Z9p1_kernelPdS_S_)
        /*0008*/ 	.word	0x00000020


	//----- nvinfo : EIATTR_FRAME_SIZE
	.align		4
.L_1:
        /*000c*/ 	.byte	0x04, 0x11
        /*000e*/ 	.short	(.L_3 - .L_2)
	.align		4
.L_2:
        /*0010*/ 	.word	index@(_Z9p1_kernelPdS_S_)
        /*0014*/ 	.word	0x00000000


	//----- nvinfo : EIATTR_MIN_STACK_SIZE
	.align		4
.L_3:
        /*0018*/ 	.byte	0x04, 0x12
        /*001a*/ 	.short	(.L_5 - .L_4)
	.align		4
.L_4:
        /*001c*/ 	.word	index@(_Z9p1_kernelPdS_S_)
        /*0020*/ 	.word	0x00000000
.L_5:


//--------------------- .nv.compat                --------------------------
	.section	.nv.compat,"",@"SHT_CUDA_COMPAT_INFO"
	.align	4
        /*0000*/ 	.byte	0x02, 0x09, 0x00, 0x00, 0x02, 0x02, 0x01, 0x00, 0x02, 0x05, 0x05, 0x00, 0x03, 0x07, 0x01, 0x01
        /*0010*/ 	.byte	0x02, 0x03, 0x00, 0x00, 0x02, 0x06, 0x01, 0x00, 0x04, 0x0b, 0x08, 0x00, 0x01, 0x00, 0x00, 0x00
        /*0020*/ 	.byte	0x00, 0x00, 0x00, 0x00


//--------------------- .nv.info._Z9p1_kernelPdS_S_ --------------------------
	.section	.nv.info._Z9p1_kernelPdS_S_,"",@"SHT_CUDA_INFO"
	.sectionflags	@""
	.align	4


	//----- nvinfo : EIATTR_CUDA_API_VERSION
	.align		4
        /*0000*/ 	.byte	0x04, 0x37
        /*0002*/ 	.short	(.L_7 - .L_6)
.L_6:
        /*0004*/ 	.word	0x00000082


	//----- nvinfo : EIATTR_KPARAM_INFO
	.align		4
.L_7:
        /*0008*/ 	.byte	0x04, 0x17
        /*000a*/ 	.short	(.L_9 - .L_8)
.L_8:
        /*000c*/ 	.word	0x00000000
        /*0010*/ 	.short	0x0002
        /*0012*/ 	.short	0x0010
        /*0014*/ 	.byte	0x00, 0xf5, 0x21, 0x00


	//----- nvinfo : EIATTR_KPARAM_INFO
	.align		4
.L_9:
        /*0018*/ 	.byte	0x04, 0x17
        /*001a*/ 	.short	(.L_11 - .L_10)
.L_10:
        /*001c*/ 	.word	0x00000000
        /*0020*/ 	.short	0x0001
        /*0022*/ 	.short	0x0008
        /*0024*/ 	.byte	0x00, 0xf5, 0x21, 0x00


	//----- nvinfo : EIATTR_KPARAM_INFO
	.align		4
.L_11:
        /*0028*/ 	.byte	0x04, 0x17
        /*002a*/ 	.short	(.L_13 - .L_12)
.L_12:
        /*002c*/ 	.word	0x00000000
        /*0030*/ 	.short	0x0000
        /*0032*/ 	.short	0x0000
        /*0034*/ 	.byte	0x00, 0xf5, 0x21, 0x00


	//----- nvinfo : EIATTR_SPARSE_MMA_MASK
	.align		4
.L_13:
        /*0038*/ 	.byte	0x03, 0x50
        /*003a*/ 	.short	0x0000


	//----- nvinfo : EIATTR_MAXREG_COUNT
	.align		4
        /*003c*/ 	.byte	0x03, 0x1b
        /*003e*/ 	.short	0x00ff


	//----- nvinfo : EIATTR_NUM_BARRIERS
	.align		4
        /*0040*/ 	.byte	0x02, 0x4c
        /*0042*/ 	.byte	0x01
	.zero		1


	//----- nvinfo : EIATTR_MERCURY_ISA_VERSION
	.align		4
        /*0044*/ 	.byte	0x03, 0x5f
        /*0046*/ 	.short	0x0101


	//----- nvinfo : EIATTR_VRC_CTA_INIT_COUNT
	.align		4
        /*0048*/ 	.byte	0x02, 0x4a
	.zero		1
	.zero		1


	//----- nvinfo : EIATTR_EXIT_INSTR_OFFSETS
	.align		4
        /*004c*/ 	.byte	0x04, 0x1c
        /*004e*/ 	.short	(.L_15 - .L_14)


	//   ....[0]....
.L_14:
        /*0050*/ 	.word	0x00000d60


	//----- nvinfo : EIATTR_CBANK_PARAM_SIZE
	.align		4
.L_15:
        /*0054*/ 	.byte	0x03, 0x19
        /*0056*/ 	.short	0x0018


	//----- nvinfo : EIATTR_PARAM_CBANK
	.align		4
        /*0058*/ 	.byte	0x04, 0x0a
        /*005a*/ 	.short	(.L_17 - .L_16)
	.align		4
.L_16:
        /*005c*/ 	.word	index@(.nv.constant0._Z9p1_kernelPdS_S_)
        /*0060*/ 	.short	0x0380
        /*0062*/ 	.short	0x0018


	//----- nvinfo : EIATTR_SW_WAR
	.align		4
.L_17:
        /*0064*/ 	.byte	0x04, 0x36
        /*0066*/ 	.short	(.L_19 - .L_18)
.L_18:
        /*0068*/ 	.word	0x00000008
.L_19:


//--------------------- .nv.callgraph             --------------------------
	.section	.nv.callgraph,"",@"SHT_CUDA_CALLGRAPH"
	.align	4
	.sectionentsize	8
	.align		4
        /*0000*/ 	.word	0x00000000
	.align		4
        /*0004*/ 	.word	0xffffffff
	.align		4
        /*0008*/ 	.word	0x00000000
	.align		4
        /*000c*/ 	.word	0xfffffffe
	.align		4
        /*0010*/ 	.word	0x00000000
	.align		4
        /*0014*/ 	.word	0xfffffffd
	.align		4
        /*0018*/ 	.word	0x00000000
	.align		4
        /*001c*/ 	.word	0xfffffffc


//--------------------- .text._Z9p1_kernelPdS_S_  --------------------------
	.section	.text._Z9p1_kernelPdS_S_,"ax",@progbits
	.align	128
        .global         _Z9p1_kernelPdS_S_
        .type           _Z9p1_kernelPdS_S_,@function
        .size           _Z9p1_kernelPdS_S_,(.L_x_6 - _Z9p1_kernelPdS_S_)
        .other          _Z9p1_kernelPdS_S_,@"STO_CUDA_ENTRY STV_DEFAULT"
_Z9p1_kernelPdS_S_:
.text._Z9p1_kernelPdS_S_:
[----:B------:R-:W-:Y:S01]  /*0000*/  LDC R1, c[0x0][0x37c] ;  /* 0x0000df00ff017b82 */ /* 0x000fe20000000800 */
[----:B------:R-:W0:Y:S07]  /*0010*/  S2R R3, SR_CTAID.X ;  /* 0x0000000000037919 */ /* 0x000e2e0000002500 */
[----:B------:R-:W1:Y:S01]  /*0020*/  S2UR UR17, SR_CTAID.Y ;  /* 0x00000000001179c3 */ /* 0x000e620000002600 */
[----:B------:R-:W2:Y:S01]  /*0030*/  LDCU.128 UR4, c[0x0][0x380] ;  /* 0x00007000ff0477ac */ /* 0x000ea20008000c00 */
[----:B------:R-:W0:Y:S01]  /*0040*/  S2R R0, SR_TID.X ;  /* 0x0000000000007919 */ /* 0x000e220000002100 */
[----:B------:R-:W3:Y:S01]  /*0050*/  LDCU.64 UR14, c[0x0][0x358] ;  /* 0x00006b00ff0e77ac */ /* 0x000ee20008000a00 */
[----:B--2---:R-:W-:Y:S01]  /*0060*/  MOV R9, UR7 ;  /* 0x0000000700097c02 */ /* 0x004fe20008000f00 */
[----:B------:R-:W-:Y:S01]  /*0070*/  IMAD.U32 R8, RZ, RZ, UR6 ;  /* 0x00000006ff087e24 */ /* 0x000fe2000f8e00ff */
[----:B-1----:R-:W-:-:S04]  /*0080*/  UIMAD UR8, UR17, 0x1002, URZ ;  /* 0x00001002110878a4 */ /* 0x002fc8000f8e02ff */
[----:B------:R-:W-:-:S06]  /*0090*/  UIMAD.WIDE.U32 UR4, UR8, 0x8, UR4 ;  /* 0x00000008080478a5 */ /* 0x000fcc000f8e0004 */
[----:B------:R-:W-:Y:S01]  /*00a0*/  IMAD.U32 R10, RZ, RZ, UR4 ;  /* 0x00000004ff0a7e24 */ /* 0x000fe2000f8e00ff */
[----:B0-----:R-:W-:Y:S02]  /*00b0*/  LEA R2, R3, R0, 0x8 ;  /* 0x0000000003027211 */ /* 0x001fe400078e40ff */
[----:B------:R-:W-:Y:S02]  /*00c0*/  MOV R3, UR17 ;  /* 0x0000001100037c02 */ /* 0x000fe40008000f00 */
[----:B------:R-:W-:Y:S02]  /*00d0*/  MOV R11, UR5 ;  /* 0x00000005000b7c02 */ /* 0x000fe40008000f00 */
[----:B------:R-:W-:-:S04]  /*00e0*/  LEA R3, R3, R2, 0xc ;  /* 0x0000000203037211 */ /* 0x000fc800078e60ff */
[----:B---3--:R-:W2:Y:S01]  /*00f0*/  LDG.E.64 R10, desc[UR14][R10.64] ;  /* 0x0000000e0a0a7981 */ /* 0x008ea2000c1e1b00 */
[----:B------:R-:W-:-:S05]  /*0100*/  IMAD.WIDE.U32 R8, R3, 0x8, R8 ;  /* 0x0000000803087825 */ /* 0x000fca00078e0008 */
[----:B------:R-:W2:Y:S04]  /*0110*/  LDG.E.64 R6, desc[UR14][R8.64] ;  /* 0x0000000e08067981 */ /* 0x000ea8000c1e1b00 */
[----:B------:R0:W5:Y:S01]  /*0120*/  LDG.E.64 R4, desc[UR14][R8.64+0x4000] ;  /* 0x0040000e08047981 */ /* 0x000162000c1e1b00 */
[----:B------:R-:W1:Y:S01]  /*0130*/  S2UR UR5, SR_CgaCtaId ;  /* 0x00000000000579c3 */ /* 0x000e620000008800 */
[----:B------:R-:W-:Y:S01]  /*0140*/  UMOV UR4, 0x400 ;  /* 0x0000040000047882 */ /* 0x000fe20000000000 */
[----:B------:R-:W-:Y:S02]  /*0150*/  USHF.L.U32 UR13, UR17, 0x1, URZ ;  /* 0x00000001110d7899 */ /* 0x000fe400080006ff */
[----:B-1----:R-:W-:-:S06]  /*0160*/  ULEA UR4, UR5, UR4, 0x18 ;  /* 0x0000000405047291 */ /* 0x002fcc000f8ec0ff */
[----:B------:R-:W-:Y:S01]  /*0170*/  LEA R26, R0, UR4, 0x3 ;  /* 0x00000004001a7c11 */ /* 0x000fe2000f8e18ff */
[----:B------:R-:W-:Y:S01]  /*0180*/  UMOV UR4, URZ ;  /* 0x000000ff00047c82 */ /* 0x000fe20008000000 */
[----:B0-2---:R-:W-:-:S11]  /*0190*/  DFMA R6, R6, R10, R6 ;  /* 0x0000000a0606722b */ /* 0x005fd60000000006 */
.L_x_4:
[----:B0-----:R-:W0:Y:S01]  /*01a0*/  LDC.64 R8, c[0x0][0x380] ;  /* 0x0000e000ff087b82 */ /* 0x001e220000000a00 */
[----:B------:R-:W-:Y:S01]  /*01b0*/  IMAD.U32 R11, RZ, RZ, UR17 ;  /* 0x00000011ff0b7e24 */ /* 0x000fe2000f8e00ff */
[----:B------:R-:W-:-:S04]  /*01c0*/  IADD3 R10, PT, PT, R0, UR4, RZ ;  /* 0x00000004000a7c10 */ /* 0x000fc8000fffe0ff */
[----:B------:R-:W-:-:S05]  /*01d0*/  LEA R11, R11, R10, 0xc ;  /* 0x0000000a0b0b7211 */ /* 0x000fca00078e60ff */
[----:B0-----:R-:W-:-:S05]  /*01e0*/  IMAD.WIDE.U32 R8, R11, 0x8, R8 ;  /* 0x000000080b087825 */ /* 0x001fca00078e0008 */
[----:B------:R-:W2:Y:S04]  /*01f0*/  LDG.E.64 R10, desc[UR14][R8.64] ;  /* 0x0000000e080a7981 */ /* 0x000ea8000c1e1b00 */
[----:B------:R-:W3:Y:S01]  /*0200*/  LDG.E.64 R12, desc[UR14][R8.64+0x4000] ;  /* 0x0040000e080c7981 */ /* 0x000ee2000c1e1b00 */
[----:B------:R-:W0:Y:S01]  /*0210*/  S2UR UR12, SR_CgaCtaId ;  /* 0x00000000000c79c3 */ /* 0x000e220000008800 */
[----:B------:R-:W-:Y:S01]  /*0220*/  UMOV UR11, 0x400 ;  /* 0x00000400000b7882 */ /* 0x000fe20000000000 */
[----:B------:R-:W-:Y:S02]  /*0230*/  UISETP.GE.U32.AND UP0, UPT, UR13, UR4, UPT ;  /* 0x000000040d00728c */ /* 0x000fe4000bf06070 */
[----:B------:R-:W-:Y:S01]  /*0240*/  UIADD3 UR5, UPT, UPT, UR11, 0x800, URZ ;  /* 0x000008000b057890 */ /* 0x000fe2000fffe0ff */
[----:B------:R-:W-:-:S03]  /*0250*/  UMOV UR9, UR4 ;  /* 0x0000000400097c82 */ /* 0x000fc60008000000 */
[----:B0-----:R-:W-:Y:S02]  /*0260*/  ULEA UR6, UR12, UR5, 0x18 ;  /* 0x000000050c067291 */ /* 0x001fe4000f8ec0ff */
[----:B------:R-:W-:-:S04]  /*0270*/  UIADD3 UR5, UPT, UPT, UR13, 0x1, URZ ;  /* 0x000000010d057890 */ /* 0x000fc8000fffe0ff */
[----:B------:R-:W-:Y:S01]  /*0280*/  LEA R15, R0, UR6, 0x3 ;  /* 0x00000006000f7c11 */ /* 0x000fe2000f8e18ff */
[----:B------:R-:W-:Y:S02]  /*0290*/  USEL UR5, UR4, UR5, !UP0 ;  /* 0x0000000504057287 */ /* 0x000fe4000c000000 */
[----:B------:R-:W-:-:S04]  /*02a0*/  UIADD3 UR4, UPT, UPT, UR4, 0x100, URZ ;  /* 0x0000010004047890 */ /* 0x000fc8000fffe0ff */
[----:B------:R-:W-:Y:S01]  /*02b0*/  UISETP.GT.U32.AND UP0, UPT, UR4, UR5, UPT ;  /* 0x000000050400728c */ /* 0x000fe2000bf04070 */
[----:B--2---:R0:W-:Y:S04]  /*02c0*/  STS.64 [R26], R10 ;  /* 0x0000000a1a007388 */ /* 0x0041e80000000a00 */
[----:B---3--:R0:W-:Y:S01]  /*02d0*/  STS.64 [R15], R12 ;  /* 0x0000000c0f007388 */ /* 0x0081e20000000a00 */
[----:B------:R-:W-:Y:S06]  /*02e0*/  BAR.SYNC.DEFER_BLOCKING 0x0 ;  /* 0x0000000000007b1d */ /* 0x000fec0000010000 */
[----:B------:R-:W-:Y:S05]  /*02f0*/  BRA.U !UP0, `(.L_x_0) ;  /* 0x00000009087c7547 */ /* 0x000fea000b800000 */
[----:B------:R-:W-:Y:S02]  /*0300*/  UMOV UR7, UR5 ;  /* 0x0000000500077c82 */ /* 0x000fe40008000000 */
[----:B------:R-:W-:Y:S02]  /*0310*/  UIADD3 UR5, UPT, UPT, UR9, 0xff, -UR7 ;  /* 0x000000ff09057890 */ /* 0x000fe4000fffe807 */
[----:B------:R-:W-:Y:S02]  /*0320*/  UIADD3 UR10, UPT, UPT, UR4, -UR7, URZ ;  /* 0x80000007040a7290 */ /* 0x000fe4000fffe0ff */
[----:B------:R-:W-:Y:S02]  /*0330*/  UISETP.GE.U32.AND UP1, UPT, UR5, 0x7, UPT ;  /* 0x000000070500788c */ /* 0x000fe4000bf26070 */
[----:B------:R-:W-:-:S04]  /*0340*/  ULOP3.LUT UR18, UR10, 0x7, URZ, 0xc0, !UPT ;  /* 0x000000070a127892 */ /* 0x000fc8000f8ec0ff */
[----:B------:R-:W-:-:S03]  /*0350*/  UISETP.NE.AND UP0, UPT, UR18, URZ, UPT ;  /* 0x000000ff1200728c */ /* 0x000fc6000bf05270 */
[----:B------:R-:W-:Y:S08]  /*0360*/  BRA.U !UP1, `(.L_x_1) ;  /* 0x0000000509107547 */ /* 0x000ff0000b800000 */
[----:B------:R-:W1:Y:S01]  /*0370*/  LDC.64 R8, c[0x0][0x388] ;  /* 0x0000e200ff087b82 */ /* 0x000e620000000a00 */
[----:B------:R-:W-:Y:S02]  /*0380*/  ULOP3.LUT UR19, UR10, 0xfffffff8, URZ, 0xc0, !UPT ;  /* 0xfffffff80a137892 */ /* 0x000fe4000f8ec0ff */
[----:B------:R-:W-:Y:S01]  /*0390*/  ULEA UR20, UR12, UR11, 0x18 ;  /* 0x0000000b0c147291 */ /* 0x000fe2000f8ec0ff */
[----:B------:R-:W-:-:S11]  /*03a0*/  UMOV UR5, URZ ;  /* 0x000000ff00057c82 */ /* 0x000fd60008000000 */
.L_x_2:
[----:B0-----:R-:W-:-:S05]  /*03b0*/  MOV R15, UR7 ;  /* 0x00000007000f7c02 */ /* 0x001fca0008000f00 */
[----:B------:R-:W-:-:S04]  /*03c0*/  IMAD R15, R15, 0x800, R2 ;  /* 0x000008000f0f7824 */ /* 0x000fc800078e0202 */
[----:B-1----:R-:W-:-:S06]  /*03d0*/  IMAD.WIDE.U32 R12, R15, 0x8, R8 ;  /* 0x000000080f0c7825 */ /* 0x002fcc00078e0008 */
[----:B------:R-:W2:Y:S01]  /*03e0*/  LDG.E.64 R12, desc[UR14][R12.64] ;  /* 0x0000000e0c0c7981 */ /* 0x000ea2000c1e1b00 */
[----:B------:R-:W-:-:S05]  /*03f0*/  IADD3 R17, PT, PT, R15, 0x800, RZ ;  /* 0x000008000f117810 */ /* 0x000fca0007ffe0ff */
[----:B------:R-:W-:-:S06]  /*0400*/  IMAD.WIDE.U32 R16, R17, 0x8, R8 ;  /* 0x0000000811107825 */ /* 0x000fcc00078e0008 */
[----:B------:R-:W3:Y:S01]  /*0410*/  LDG.E.64 R16, desc[UR14][R16.64] ;  /* 0x0000000e10107981 */ /* 0x000ee2000c1e1b00 */
[----:B------:R-:W-:-:S05]  /*0420*/  IADD3 R21, PT, PT, R15, 0x1000, RZ ;  /* 0x000010000f157810 */ /* 0x000fca0007ffe0ff */
[----:B------:R-:W-:-:S06]  /*0430*/  IMAD.WIDE.U32 R20, R21, 0x8, R8 ;  /* 0x0000000815147825 */ /* 0x000fcc00078e0008 */
[----:B------:R-:W4:Y:S01]  /*0440*/  LDG.E.64 R20, desc[UR14][R20.64] ;  /* 0x0000000e14147981 */ /* 0x000f22000c1e1b00 */
[----:B------:R-:W-:Y:S01]  /*0450*/  VIADD R19, R15, 0x1800 ;  /* 0x000018000f137836 */ /* 0x000fe20000000000 */
[----:B------:R-:W-:-:S03]  /*0460*/  UIADD3 UR8, UPT, UPT, UR7, -UR9, URZ ;  /* 0x8000000907087290 */ /* 0x000fc6000fffe0ff */
[----:B------:R-:W-:Y:S01]  /*0470*/  IMAD.WIDE.U32 R18, R19, 0x8, R8 ;  /* 0x0000000813127825 */ /* 0x000fe200078e0008 */
[----:B------:R-:W-:-:S05]  /*0480*/  ULEA UR16, UR8, UR20, 0x3 ;  /* 0x0000001408107291 */ /* 0x000fca000f8e18ff */
[----:B------:R-:W4:Y:S01]  /*0490*/  LDG.E.64 R18, desc[UR14][R18.64] ;  /* 0x0000000e12127981 */ /* 0x000f22000c1e1b00 */
[----:B------:R-:W-:Y:S01]  /*04a0*/  ULEA UR8, UR8, UR6, 0x3 ;  /* 0x0000000608087291 */ /* 0x000fe2000f8e18ff */
[----:B------:R-:W-:Y:S02]  /*04b0*/  IADD3 R25, PT, PT, R15, 0x2000, RZ ;  /* 0x000020000f197810 */ /* 0x000fe40007ffe0ff */
[----:B------:R-:W2:Y:S03]  /*04c0*/  LDS.64 R22, [UR16] ;  /* 0x00000010ff167984 */ /* 0x000ea60008000a00 */
[----:B------:R-:W-:Y:S01]  /*04d0*/  IMAD.WIDE.U32 R24, R25, 0x8, R8 ;  /* 0x0000000819187825 */ /* 0x000fe200078e0008 */
[C---:B------:R-:W-:Y:S02]  /*04e0*/  IADD3 R27, PT, PT, R15.reuse, 0x2800, RZ ;  /* 0x000028000f1b7810 */ /* 0x040fe40007ffe0ff */
[----:B------:R-:W0:Y:S04]  /*04f0*/  LDS.64 R10, [UR8] ;  /* 0x00000008ff0a7984 */ /* 0x000e280008000a00 */
[----:B------:R-:W4:Y:S01]  /*0500*/  LDG.E.64 R24, desc[UR14][R24.64] ;  /* 0x0000000e18187981 */ /* 0x000f22000c1e1b00 */
[----:B------:R-:W-:-:S04]  /*0510*/  VIADD R29, R15, 0x3000 ;  /* 0x000030000f1d7836 */ /* 0x000fc80000000000 */
[----:B------:R-:W-:Y:S01]  /*0520*/  IMAD.WIDE.U32 R28, R29, 0x8, R8 ;  /* 0x000000081d1c7825 */ /* 0x000fe200078e0008 */
[----:B--2---:R-:W-:-:S03]  /*0530*/  DFMA R22, R12, R22, R6 ;  /* 0x000000160c16722b */ /* 0x004fc60000000006 */
[----:B------:R-:W-:-:S06]  /*0540*/  IMAD.WIDE.U32 R6, R27, 0x8, R8 ;  /* 0x000000081b067825 */ /* 0x000fcc00078e0008 */
[----:B------:R-:W2:Y:S01]  /*0550*/  LDG.E.64 R6, desc[UR14][R6.64] ;  /* 0x0000000e06067981 */ /* 0x000ea2000c1e1b00 */
[----:B0----5:R-:W-:Y:S01]  /*0560*/  DFMA R10, R12, R10, R4 ;  /* 0x0000000a0c0a722b */ /* 0x021fe20000000004 */
[----:B------:R-:W-:Y:S02]  /*0570*/  IADD3 R5, PT, PT, R15, 0x3800, RZ ;  /* 0x000038000f057810 */ /* 0x000fe40007ffe0ff */
[----:B------:R-:W3:Y:S04]  /*0580*/  LDS.64 R12, [UR16+0x8] ;  /* 0x00000810ff0c7984 */ /* 0x000ee80008000a00 */
[----:B------:R-:W2:Y:S01]  /*0590*/  LDG.E.64 R14, desc[UR14][R28.64] ;  /* 0x0000000e1c0e7981 */ /* 0x000ea2000c1e1b00 */
[----:B------:R-:W-:-:S06]  /*05a0*/  IMAD.WIDE.U32 R4, R5, 0x8, R8 ;  /* 0x0000000805047825 */ /* 0x000fcc00078e0008 */
[----:B------:R-:W2:Y:S01]  /*05b0*/  LDG.E.64 R4, desc[UR14][R4.64] ;  /* 0x0000000e04047981 */ /* 0x000ea2000c1e1b00 */
[----:B------:R-:W-:Y:S02]  /*05c0*/  UIADD3 UR5, UPT, UPT, UR5, 0x8, URZ ;  /* 0x0000000805057890 */ /* 0x000fe4000fffe0ff */
[----:B------:R-:W-:Y:S02]  /*05d0*/  UIADD3 UR7, UPT, UPT, UR7, 0x8, URZ ;  /* 0x0000000807077890 */ /* 0x000fe4000fffe0ff */
[----:B------:R-:W-:Y:S01]  /*05e0*/  UISETP.NE.AND UP1, UPT, UR5, UR19, UPT ;  /* 0x000000130500728c */ /* 0x000fe2000bf25270 */
[C---:B---3--:R-:W-:Y:S01]  /*05f0*/  DFMA R22, R16.reuse, R12, R22 ;  /* 0x0000000c1016722b */ /* 0x048fe20000000016 */
[----:B------:R-:W0:Y:S02]  /*0600*/  LDS.64 R12, [UR8+0x8] ;  /* 0x00000808ff0c7984 */ /* 0x000e240008000a00 */
[----:B0-----:R-:W-:Y:S02]  /*0610*/  DFMA R16, R16, R12, R10 ;  /* 0x0000000c1010722b */ /* 0x001fe4000000000a */
[----:B------:R-:W4:Y:S04]  /*0620*/  LDS.64 R10, [UR16+0x10] ;  /* 0x00001010ff0a7984 */ /* 0x000f280008000a00 */
[----:B------:R-:W0:Y:S01]  /*0630*/  LDS.64 R12, [UR8+0x10] ;  /* 0x00001008ff0c7984 */ /* 0x000e220008000a00 */
[----:B----4-:R-:W-:-:S03]  /*0640*/  DFMA R22, R20, R10, R22 ;  /* 0x0000000a1416722b */ /* 0x010fc60000000016 */
[----:B------:R-:W1:Y:S01]  /*0650*/  LDS.64 R10, [UR16+0x18] ;  /* 0x00001810ff0a7984 */ /* 0x000e620008000a00 */
[----:B0-----:R-:W-:-:S03]  /*0660*/  DFMA R20, R20, R12, R16 ;  /* 0x0000000c1414722b */ /* 0x001fc60000000010 */
[----:B------:R-:W0:Y:S04]  /*0670*/  LDS.64 R12, [UR8+0x18] ;  /* 0x00001808ff0c7984 */ /* 0x000e280008000a00 */
[----:B------:R-:W-:Y:S01]  /*0680*/  LDS.64 R16, [UR8+0x20] ;  /* 0x00002008ff107984 */ /* 0x000fe20008000a00 */
[----:B-1----:R-:W-:-:S03]  /*0690*/  DFMA R22, R18, R10, R22 ;  /* 0x0000000a1216722b */ /* 0x002fc60000000016 */
[----:B------:R-:W1:Y:S01]  /*06a0*/  LDS.64 R10, [UR16+0x20] ;  /* 0x00002010ff0a7984 */ /* 0x000e620008000a00 */
[----:B0-----:R-:W-:-:S03]  /*06b0*/  DFMA R18, R18, R12, R20 ;  /* 0x0000000c1212722b */ /* 0x001fc60000000014 */
[----:B------:R-:W2:Y:S04]  /*06c0*/  LDS.64 R20, [UR16+0x28] ;  /* 0x00002810ff147984 */ /* 0x000ea80008000a00 */
[----:B------:R-:W0:Y:S01]  /*06d0*/  LDS.64 R12, [UR8+0x28] ;  /* 0x00002808ff0c7984 */ /* 0x000e220008000a00 */
[C---:B-1----:R-:W-:Y:S02]  /*06e0*/  DFMA R10, R24.reuse, R10, R22 ;  /* 0x0000000a180a722b */ /* 0x042fe40000000016 */
[----:B------:R-:W-:Y:S01]  /*06f0*/  DFMA R24, R24, R16, R18 ;  /* 0x000000101818722b */ /* 0x000fe20000000012 */
[----:B------:R-:W-:Y:S04]  /*0700*/  LDS.64 R22, [UR16+0x38] ;  /* 0x00003810ff167984 */ /* 0x000fe80008000a00 */
[----:B------:R-:W1:Y:S04]  /*0710*/  LDS.64 R16, [UR16+0x30] ;  /* 0x00003010ff107984 */ /* 0x000e680008000a00 */
[----:B------:R-:W3:Y:S01]  /*0720*/  LDS.64 R18, [UR8+0x30] ;  /* 0x00003008ff127984 */ /* 0x000ee20008000a00 */
[----:B--2---:R-:W-:-:S03]  /*0730*/  DFMA R20, R6, R20, R10 ;  /* 0x000000140614722b */ /* 0x004fc6000000000a */
[----:B------:R-:W2:Y:S01]  /*0740*/  LDS.64 R10, [UR8+0x38] ;  /* 0x00003808ff0a7984 */ /* 0x000ea20008000a00 */
[----:B0-----:R-:W-:-:S04]  /*0750*/  DFMA R12, R6, R12, R24 ;  /* 0x0000000c060c722b */ /* 0x001fc80000000018 */
[----:B-1----:R-:W-:-:S04]  /*0760*/  DFMA R16, R14, R16, R20 ;  /* 0x000000100e10722b */ /* 0x002fc80000000014 */
[----:B---3--:R-:W-:-:S04]  /*0770*/  DFMA R12, R14, R18, R12 ;  /* 0x000000120e0c722b */ /* 0x008fc8000000000c */
[----:B------:R-:W-:-:S04]  /*0780*/  DFMA R6, R4, R22, R16 ;  /* 0x000000160406722b */ /* 0x000fc80000000010 */
[----:B--2---:R-:W-:Y:S01]  /*0790*/  DFMA R4, R4, R10, R12 ;  /* 0x0000000a0404722b */ /* 0x004fe2000000000c */
[----:B------:R-:W-:Y:S10]  /*07a0*/  BRA.U UP1, `(.L_x_2) ;  /* 0xfffffffd01007547 */ /* 0x000ff4000b83ffff */
.L_x_1:
[----:B------:R-:W-:Y:S05]  /*07b0*/  BRA.U !UP0, `(.L_x_0) ;  /* 0x00000005084c7547 */ /* 0x000fea000b800000 */
[----:B------:R-:W-:Y:S02]  /*07c0*/  UISETP.GE.U32.AND UP0, UPT, UR18, 0x4, UPT ;  /* 0x000000041200788c */ /* 0x000fe4000bf06070 */
[----:B------:R-:W-:-:S04]  /*07d0*/  ULOP3.LUT UR16, UR10, 0x3, URZ, 0xc0, !UPT ;  /* 0x000000030a107892 */ /* 0x000fc8000f8ec0ff */
[----:B------:R-:W-:-:S03]  /*07e0*/  UISETP.NE.AND UP1, UPT, UR16, URZ, UPT ;  /* 0x000000ff1000728c */ /* 0x000fc6000bf25270 */
[----:B------:R-:W-:Y:S08]  /*07f0*/  BRA.U !UP0, `(.L_x_3) ;  /* 0x00000001088c7547 */ /* 0x000ff0000b800000 */
[----:B------:R-:W1:Y:S01]  /*0800*/  LDC.64 R8, c[0x0][0x388] ;  /* 0x0000e200ff087b82 */ /* 0x000e620000000a00 */
[----:B0-----:R-:W-:-:S04]  /*0810*/  MOV R11, UR7 ;  /* 0x00000007000b7c02 */ /* 0x001fc80008000f00 */
[----:B------:R-:W-:-:S05]  /*0820*/  LEA R11, R11, R2, 0xb ;  /* 0x000000020b0b7211 */ /* 0x000fca00078e58ff */
[----:B-1----:R-:W-:-:S06]  /*0830*/  IMAD.WIDE.U32 R20, R11, 0x8, R8 ;  /* 0x000000080b147825 */ /* 0x002fcc00078e0008 */
[----:B------:R-:W2:Y:S01]  /*0840*/  LDG.E.64 R20, desc[UR14][R20.64] ;  /* 0x0000000e14147981 */ /* 0x000ea2000c1e1b00 */
[C---:B------:R-:W-:Y:S01]  /*0850*/  VIADD R15, R11.reuse, 0x800 ;  /* 0x000008000b0f7836 */ /* 0x040fe20000000000 */
[----:B------:R-:W-:-:S03]  /*0860*/  IADD3 R13, PT, PT, R11, 0x1000, RZ ;  /* 0x000010000b0d7810 */ /* 0x000fc60007ffe0ff */
[----:B------:R-:W-:Y:S01]  /*0870*/  IMAD.WIDE.U32 R14, R15, 0x8, R8 ;  /* 0x000000080f0e7825 */ /* 0x000fe200078e0008 */
[----:B------:R-:W-:-:S03]  /*0880*/  IADD3 R11, PT, PT, R11, 0x1800, RZ ;  /* 0x000018000b0b7810 */ /* 0x000fc60007ffe0ff */
[--C-:B------:R-:W-:Y:S02]  /*0890*/  IMAD.WIDE.U32 R12, R13, 0x8, R8.reuse ;  /* 0x000000080d0c7825 */ /* 0x100fe400078e0008 */
[----:B------:R-:W3:Y:S02]  /*08a0*/  LDG.E.64 R14, desc[UR14][R14.64] ;  /* 0x0000000e0e0e7981 */ /* 0x000ee4000c1e1b00 */
[----:B------:R-:W-:Y:S02]  /*08b0*/  IMAD.WIDE.U32 R8, R11, 0x8, R8 ;  /* 0x000000080b087825 */ /* 0x000fe400078e0008 */
[----:B------:R-:W4:Y:S04]  /*08c0*/  LDG.E.64 R12, desc[UR14][R12.64] ;  /* 0x0000000e0c0c7981 */ /* 0x000f28000c1e1b00 */
[----:B------:R-:W4:Y:S01]  /*08d0*/  LDG.E.64 R8, desc[UR14][R8.64] ;  /* 0x0000000e08087981 */ /* 0x000f22000c1e1b00 */
[----:B------:R-:W-:-:S02]  /*08e0*/  UIADD3 UR5, UPT, UPT, UR7, -UR9, URZ ;  /* 0x8000000907057290 */ /* 0x000fc4000fffe0ff */
[----:B------:R-:W-:Y:S02]  /*08f0*/  ULEA UR8, UR12, UR11, 0x18 ;  /* 0x0000000b0c087291 */ /* 0x000fe4000f8ec0ff */
[----:B------:R-:W-:Y:S02]  /*0900*/  UIADD3 UR7, UPT, UPT, UR7, 0x4, URZ ;  /* 0x0000000407077890 */ /* 0x000fe4000fffe0ff */
[----:B------:R-:W-:Y:S02]  /*0910*/  ULEA UR8, UR5, UR8, 0x3 ;  /* 0x0000000805087291 */ /* 0x000fe4000f8e18ff */
[----:B------:R-:W-:-:S07]  /*0920*/  ULEA UR5, UR5, UR6, 0x3 ;  /* 0x0000000605057291 */ /* 0x000fce000f8e18ff */
[----:B------:R-:W2:Y:S04]  /*0930*/  LDS.64 R18, [UR8] ;  /* 0x00000008ff127984 */ /* 0x000ea80008000a00 */
[----:B------:R-:W0:Y:S04]  /*0940*/  LDS.64 R24, [UR5] ;  /* 0x00000005ff187984 */ /* 0x000e280008000a00 */
[----:B------:R-:W3:Y:S04]  /*0950*/  LDS.64 R10, [UR8+0x8] ;  /* 0x00000808ff0a7984 */ /* 0x000ee80008000a00 */
[----:B------:R-:W1:Y:S04]  /*0960*/  LDS.64 R16, [UR5+0x8] ;  /* 0x00000805ff107984 */ /* 0x000e680008000a00 */
[----:B------:R-:W-:Y:S01]  /*0970*/  LDS.64 R22, [UR8+0x18] ;  /* 0x00001808ff167984 */ /* 0x000fe20008000a00 */
[----:B--2---:R-:W-:-:S02]  /*0980*/  DFMA R6, R20, R18, R6 ;  /* 0x000000121406722b */ /* 0x004fc40000000006 */
[----:B0----5:R-:W-:Y:S01]  /*0990*/  DFMA R24, R20, R24, R4 ;  /* 0x000000181418722b */ /* 0x021fe20000000004 */
[----:B------:R-:W4:Y:S04]  /*09a0*/  LDS.64 R18, [UR8+0x10] ;  /* 0x00001008ff127984 */ /* 0x000f280008000a00 */
[----:B------:R-:W0:Y:S04]  /*09b0*/  LDS.64 R20, [UR5+0x10] ;  /* 0x00001005ff147984 */ /* 0x000e280008000a00 */
[----:B------:R-:W2:Y:S01]  /*09c0*/  LDS.64 R4, [UR5+0x18] ;  /* 0x00001805ff047984 */ /* 0x000ea20008000a00 */
[----:B---3--:R-:W-:-:S02]  /*09d0*/  DFMA R6, R14, R10, R6 ;  /* 0x0000000a0e06722b */ /* 0x008fc40000000006 */
[----:B-1----:R-:W-:-:S06]  /*09e0*/  DFMA R16, R14, R16, R24 ;  /* 0x000000100e10722b */ /* 0x002fcc0000000018 */
[C---:B----4-:R-:W-:Y:S02]  /*09f0*/  DFMA R6, R12.reuse, R18, R6 ;  /* 0x000000120c06722b */ /* 0x050fe40000000006 */
[----:B0-----:R-:W-:-:S06]  /*0a00*/  DFMA R16, R12, R20, R16 ;  /* 0x000000140c10722b */ /* 0x001fcc0000000010 */
[C---:B------:R-:W-:Y:S02]  /*0a10*/  DFMA R6, R8.reuse, R22, R6 ;  /* 0x000000160806722b */ /* 0x040fe40000000006 */
[----:B--2---:R-:W-:-:S11]  /*0a20*/  DFMA R4, R8, R4, R16 ;  /* 0x000000040804722b */ /* 0x004fd60000000010 */
.L_x_3:
[----:B------:R-:W-:Y:S05]  /*0a30*/  BRA.U !UP1, `(.L_x_0) ;  /* 0x0000000109ac7547 */ /* 0x000fea000b800000 */
[----:B------:R-:W-:Y:S01]  /*0a40*/  UISETP.NE.AND UP0, UPT, UR16, 0x1, UPT ;  /* 0x000000011000788c */ /* 0x000fe2000bf05270 */
[----:B------:R-:W-:Y:S01]  /*0a50*/  MOV R9, UR7 ;  /* 0x0000000700097c02 */ /* 0x000fe20008000f00 */
[----:B------:R-:W-:Y:S01]  /*0a60*/  ULOP3.LUT UR5, UR10, 0x1, URZ, 0xc0, !UPT ;  /* 0x000000010a057892 */ /* 0x000fe2000f8ec0ff */
[----:B------:R-:W-:Y:S01]  /*0a70*/  IMAD.MOV.U32 R21, RZ, RZ, 0x8 ;  /* 0x00000008ff157424 */ /* 0x000fe200078e00ff */
[----:B0-----:R-:W-:Y:S02]  /*0a80*/  MOV R15, 0x8 ;  /* 0x00000008000f7802 */ /* 0x001fe40000000f00 */
[----:B------:R-:W-:Y:S01]  /*0a90*/  UISETP.NE.U32.AND UP1, UPT, UR5, 0x1, UPT ;  /* 0x000000010500788c */ /* 0x000fe2000bf25070 */
[----:B------:R-:W-:-:S04]  /*0aa0*/  PLOP3.LUT P0, PT, PT, PT, UP0, 0x80, 0x8 ;  /* 0x000000000008781c */ /* 0x000fc80003f0f008 */
[----:B------:R-:W0:Y:S01]  /*0ab0*/  @UP0 LDCU.64 UR18, c[0x0][0x388] ;  /* 0x00007100ff1207ac */ /* 0x000e220008000a00 */
[----:B------:R-:W-:Y:S01]  /*0ac0*/  PLOP3.LUT P1, PT, PT, PT, UP1, 0x80, 0x8 ;  /* 0x000000000008781c */ /* 0x000fe20003f2f018 */
[----:B------:R-:W-:-:S04]  /*0ad0*/  @UP0 UIADD3 UR5, UPT, UPT, UR7, -UR9, URZ ;  /* 0x8000000907050290 */ /* 0x000fc8000fffe0ff */
[----:B------:R-:W1:Y:S03]  /*0ae0*/  @!UP1 LDCU.64 UR20, c[0x0][0x388] ;  /* 0x00007100ff1497ac */ /* 0x000e660008000a00 */
[----:B------:R-:W-:Y:S01]  /*0af0*/  @P0 LEA R8, R9, R2, 0xb ;  /* 0x0000000209080211 */ /* 0x000fe200078e58ff */
[----:B------:R-:W-:-:S03]  /*0b00*/  @UP0 UIADD3 UR7, UPT, UPT, UR7, 0x2, URZ ;  /* 0x0000000207070890 */ /* 0x000fc6000fffe0ff */
[C---:B------:R-:W-:Y:S01]  /*0b10*/  @P0 IADD3 R14, PT, PT, R8.reuse, 0x800, RZ ;  /* 0x00000800080e0810 */ /* 0x040fe20007ffe0ff */
[----:B0-----:R-:W-:-:S04]  /*0b20*/  @P0 IMAD.WIDE.U32 R20, R8, R21, UR18 ;  /* 0x0000001208140e25 */ /* 0x001fc8000f8e0015 */
[----:B------:R-:W-:Y:S02]  /*0b30*/  IMAD.U32 R11, RZ, RZ, UR7 ;  /* 0x00000007ff0b7e24 */ /* 0x000fe4000f8e00ff */
[----:B------:R-:W2:Y:S01]  /*0b40*/  @P0 LDG.E.64 R20, desc[UR14][R20.64] ;  /* 0x0000000e14140981 */ /* 0x000ea2000c1e1b00 */
[----:B------:R-:W-:Y:S01]  /*0b50*/  @P0 IMAD.WIDE.U32 R14, R14, R15, UR18 ;  /* 0x000000120e0e0e25 */ /* 0x000fe2000f8e000f */
[----:B-1----:R-:W-:Y:S02]  /*0b60*/  MOV R8, UR20 ;  /* 0x0000001400087c02 */ /* 0x002fe40008000f00 */
[----:B------:R-:W-:Y:S02]  /*0b70*/  MOV R9, UR21 ;  /* 0x0000001500097c02 */ /* 0x000fe40008000f00 */
[----:B------:R-:W-:Y:S01]  /*0b80*/  @!P1 LEA R11, R11, R2, 0xb ;  /* 0x000000020b0b9211 */ /* 0x000fe200078e58ff */
[----:B------:R-:W3:Y:S04]  /*0b90*/  @P0 LDG.E.64 R14, desc[UR14][R14.64] ;  /* 0x0000000e0e0e0981 */ /* 0x000ee8000c1e1b00 */
[----:B------:R-:W-:-:S06]  /*0ba0*/  @!P1 IMAD.WIDE.U32 R8, R11, 0x8, R8 ;  /* 0x000000080b089825 */ /* 0x000fcc00078e0008 */
[----:B------:R-:W4:Y:S01]  /*0bb0*/  @!P1 LDG.E.64 R8, desc[UR14][R8.64] ;  /* 0x0000000e08089981 */ /* 0x000f22000c1e1b00 */
[----:B------:R-:W-:Y:S02]  /*0bc0*/  @UP0 ULEA UR8, UR12, UR11, 0x18 ;  /* 0x0000000b0c080291 */ /* 0x000fe4000f8ec0ff */
[----:B------:R-:W-:Y:S02]  /*0bd0*/  @UP0 ULEA UR10, UR5, UR6, 0x3 ;  /* 0x00000006050a0291 */ /* 0x000fe4000f8e18ff */
[----:B------:R-:W-:Y:S02]  /*0be0*/  @UP0 ULEA UR8, UR5, UR8, 0x3 ;  /* 0x0000000805080291 */ /* 0x000fe4000f8e18ff */
[----:B------:R-:W-:Y:S02]  /*0bf0*/  @!UP1 ULEA UR5, UR12, UR11, 0x18 ;  /* 0x0000000b0c059291 */ /* 0x000fe4000f8ec0ff */
[----:B------:R-:W-:-:S03]  /*0c00*/  @!UP1 UIADD3 UR7, UPT, UPT, UR7, -UR9, URZ ;  /* 0x8000000907079290 */ /* 0x000fc6000fffe0ff */
[----:B------:R-:W-:Y:S01]  /*0c10*/  @P0 LDS.64 R22, [UR10] ;  /* 0x0000000aff160984 */ /* 0x000fe20008000a00 */
[----:B------:R-:W-:Y:S02]  /*0c20*/  @!UP1 ULEA UR5, UR7, UR5, 0x3 ;  /* 0x0000000507059291 */ /* 0x000fe4000f8e18ff */
[----:B------:R-:W-:Y:S01]  /*0c30*/  @!UP1 ULEA UR6, UR7, UR6, 0x3 ;  /* 0x0000000607069291 */ /* 0x000fe2000f8e18ff */
[----:B------:R-:W2:Y:S04]  /*0c40*/  @P0 LDS.64 R24, [UR8] ;  /* 0x00000008ff180984 */ /* 0x000ea80008000a00 */
[----:B------:R-:W3:Y:S04]  /*0c50*/  @P0 LDS.64 R18, [UR8+0x8] ;  /* 0x00000808ff120984 */ /* 0x000ee80008000a00 */
[----:B------:R-:W0:Y:S04]  /*0c60*/  @P0 LDS.64 R16, [UR10+0x8] ;  /* 0x0000080aff100984 */ /* 0x000e280008000a00 */
[----:B------:R-:W4:Y:S04]  /*0c70*/  @!P1 LDS.64 R12, [UR5] ;  /* 0x00000005ff0c9984 */ /* 0x000f280008000a00 */
[----:B------:R-:W1:Y:S01]  /*0c80*/  @!P1 LDS.64 R10, [UR6] ;  /* 0x00000006ff0a9984 */ /* 0x000e620008000a00 */
[----:B--2---:R-:W-:-:S02]  /*0c90*/  @P0 DFMA R24, R20, R24, R6 ;  /* 0x000000181418022b */ /* 0x004fc40000000006 */
[----:B-----5:R-:W-:-:S06]  /*0ca0*/  @P0 DFMA R22, R20, R22, R4 ;  /* 0x000000161416022b */ /* 0x020fcc0000000004 */
[C---:B---3--:R-:W-:Y:S02]  /*0cb0*/  @P0 DFMA R6, R14.reuse, R18, R24 ;  /* 0x000000120e06022b */ /* 0x048fe40000000018 */
[----:B0-----:R-:W-:-:S06]  /*0cc0*/  @P0 DFMA R4, R14, R16, R22 ;  /* 0x000000100e04022b */ /* 0x001fcc0000000016 */
[C---:B----4-:R-:W-:Y:S02]  /*0cd0*/  @!P1 DFMA R6, R8.reuse, R12, R6 ;  /* 0x0000000c0806922b */ /* 0x050fe40000000006 */
[----:B-1----:R-:W-:-:S11]  /*0ce0*/  @!P1 DFMA R4, R8, R10, R4 ;  /* 0x0000000a0804922b */ /* 0x002fd60000000004 */
.L_x_0:
[----:B------:R-:W-:Y:S01]  /*0cf0*/  BAR.SYNC.DEFER_BLOCKING 0x0 ;  /* 0x0000000000007b1d */ /* 0x000fe20000010000 */
[----:B------:R-:W-:-:S09]  /*0d00*/  UISETP.GE.U32.AND UP0, UPT, UR9, 0x700, UPT ;  /* 0x000007000900788c */ /* 0x000fd2000bf06070 */
[----:B------:R-:W-:Y:S05]  /*0d10*/  BRA.U !UP0, `(.L_x_4) ;  /* 0xfffffff508207547 */ /* 0x000fea000b83ffff */
[----:B------:R-:W1:Y:S02]  /*0d20*/  LDC.64 R8, c[0x0][0x390] ;  /* 0x0000e400ff087b82 */ /* 0x000e640000000a00 */
[----:B-1----:R-:W-:-:S05]  /*0d30*/  IMAD.WIDE.U32 R2, R3, 0x8, R8 ;  /* 0x0000000803027825 */ /* 0x002fca00078e0008 */
[----:B------:R-:W-:Y:S04]  /*0d40*/  STG.E.64 desc[UR14][R2.64], R6 ;  /* 0x0000000602007986 */ /* 0x000fe8000c101b0e */
[----:B-----5:R-:W-:Y:S01]  /*0d50*/  STG.E.64 desc[UR14][R2.64+0x4000], R4 ;  /* 0x0040000402007986 */ /* 0x020fe2000c101b0e */
[----:B------:R-:W-:Y:S05]  /*0d60*/  EXIT ;  /* 0x000000000000794d */ /* 0x000fea0003800000 */
.L_x_5:
[----:B------:R-:W-:-:S00]  /*0d70*/  BRA `(.L_x_5) ;  /* 0xfffffffc00fc7947 */ /* 0x000fc0000383ffff */
[----:B------:R-:W-:-:S00]  /*0d80*/  NOP ;  /* 0x0000000000007918 */ /* 0x000fc00000000000 */
[----:B------:R-:W-:-:S00]  /*0d90*/  NOP ;  /* 0x0000000000007918 */ /* 0x000fc00000000000 */
[----:B------:R-:W-:-:S00]  /*0da0*/  NOP ;  /* 0x0000000000007918 */ /* 0x000fc00000000000 */
[----:B------:R-:W-:-:S00]  /*0db0*/  NOP ;  /* 0x0000000000007918 */ /* 0x000fc00000000000 */
[----:B------:R-:W-:-:S00]  /*0dc0*/  NOP ;  /* 0x0000000000007918 */ /* 0x000fc00000000000 */
[----:B------:R-:W-:-:S00]  /*0dd0*/  NOP ;  /* 0x0000000000007918 */ /* 0x000fc00000000000 */
[----:B------:R-:W-:-:S00]  /*0de0*/  NOP ;  /* 0x0000000000007918 */ /* 0x000fc00000000000 */
[----:B------:R-:W-:-:S00]  /*0df0*/  NOP ;  /* 0x0000000000007918 */ /* 0x000fc00000000000 */
.L_x_6:


//--------------------- .nv.shared._Z9p1_kernelPdS_S_ --------------------------
	.section	.nv.shared._Z9p1_kernelPdS_S_,"aw",@nobits
	.sectionflags	@""
	.align	8
.nv.shared._Z9p1_kernelPdS_S_:
	.zero		5120


//--------------------- .nv.shared.reserved.0     --------------------------
	.section	.nv.shared.reserved.0,"aw",@nobits
	.weak		__nv_reservedSMEM_offset_0_alias
	.size		__nv_reservedSMEM_offset_0_alias, 0, 64
	.other		__nv_reservedSMEM_offset_0_alias,@"STO_CUDA_RESERVED_SHARED STV_DEFAULT"
__nv_reservedSMEM_offset_0_alias:
	.zero		0
	.zero		64


//--------------------- .nv.constant0._Z9p1_kernelPdS_S_ --------------------------
	.section	.nv.constant0._Z9p1_kernelPdS_S_,"a",@progbits
	.sectionflags	@""
	.align	4
.nv.constant0._Z9p1_kernelPdS_S_:
	.zero		920


//--------------------- SYMBOLS --------------------------

	.type		.nv.reservedSmem.offset0,@object
	.size		.nv.reservedSmem.offset0,0x4
	.type		.nv.reservedSmem.cap,@object
	.size		.nv.reservedSmem.cap,0x4
